	.headerflags	@"EF_CUDA_TEXMODE_UNIFIED EF_CUDA_64BIT_ADDRESS EF_CUDA_ACCELERATORS EF_CUDA_SM90 EF_CUDA_VIRTUAL_SM(EF_CUDA_SM90)"
	.elftype	@"ET_EXEC"


//--------------------- .nv.info                  --------------------------
	.section	.nv.info,"",@"SHT_CUDA_INFO"
	.align	4


	//----- nvinfo : EIATTR_REGCOUNT
	.align		4
        /*0000*/ 	.byte	0x04, 0x2f
        /*0002*/ 	.short	(.L_3 - .L_2)
	.align		4
.L_2:
        /*0004*/ 	.word	index@(triton_poi_fused__native_batch_norm_legit_no_training_relu_13)
        /*0008*/ 	.word	0x00000012


	//----- nvinfo : EIATTR_MIN_STACK_SIZE
	.align		4
.L_3:
        /*000c*/ 	.byte	0x04, 0x12
        /*000e*/ 	.short	(.L_5 - .L_4)
	.align		4
.L_4:
        /*0010*/ 	.word	index@(triton_poi_fused__native_batch_norm_legit_no_training_relu_13)
        /*0014*/ 	.word	0x00000000


	//----- nvinfo : EIATTR_FRAME_SIZE
	.align		4
.L_5:
        /*0018*/ 	.byte	0x04, 0x11
        /*001a*/ 	.short	(.L_7 - .L_6)
	.align		4
.L_6:
        /*001c*/ 	.word	index@(triton_poi_fused__native_batch_norm_legit_no_training_relu_13)
        /*0020*/ 	.word	0x00000000


	//----- nvinfo : EIATTR_MIN_STACK_SIZE
	.align		4
.L_7:
        /*0024*/ 	.byte	0x04, 0x12
        /*0026*/ 	.short	(.L_9 - .L_8)
	.align		4
.L_8:
        /*0028*/ 	.word	index@(triton_poi_fused__native_batch_norm_legit_no_training_relu_13)
        /*002c*/ 	.word	0x00000000
.L_9:


//--------------------- .nv.info.triton_poi_fused__native_batch_norm_legit_no_training_relu_13 --------------------------
	.section	.nv.info.triton_poi_fused__native_batch_norm_legit_no_training_relu_13,"",@"SHT_CUDA_INFO"
	.sectionflags	@""
	.align	4


	//----- nvinfo : EIATTR_CUDA_API_VERSION
	.align		4
        /*0000*/ 	.byte	0x04, 0x37
        /*0002*/ 	.short	(.L_11 - .L_10)
.L_10:
        /*0004*/ 	.word	0x0000007c


	//----- nvinfo : EIATTR_KPARAM_INFO
	.align		4
.L_11:
        /*0008*/ 	.byte	0x04, 0x17
        /*000a*/ 	.short	(.L_13 - .L_12)
.L_12:
        /*000c*/ 	.word	0x00000000
        /*0010*/ 	.short	0x0006
        /*0012*/ 	.short	0x0030
        /*0014*/ 	.byte	0x00, 0xf0, 0x11, 0x00


	//----- nvinfo : EIATTR_KPARAM_INFO
	.align		4
.L_13:
        /*0018*/ 	.byte	0x04, 0x17
        /*001a*/ 	.short	(.L_15 - .L_14)
.L_14:
        /*001c*/ 	.word	0x00000000
        /*0020*/ 	.short	0x0005
        /*0022*/ 	.short	0x0028
        /*0024*/ 	.byte	0x00, 0xf4, 0x21, 0x00


	//----- nvinfo : EIATTR_KPARAM_INFO
	.align		4
.L_15:
        /*0028*/ 	.byte	0x04, 0x17
        /*002a*/ 	.short	(.L_17 - .L_16)
.L_16:
        /*002c*/ 	.word	0x00000000
        /*0030*/ 	.short	0x0004
        /*0032*/ 	.short	0x0020
        /*0034*/ 	.byte	0x00, 0xf4, 0x21, 0x00


	//----- nvinfo : EIATTR_KPARAM_INFO
	.align		4
.L_17:
        /*0038*/ 	.byte	0x04, 0x17
        /*003a*/ 	.short	(.L_19 - .L_18)
.L_18:
        /*003c*/ 	.word	0x00000000
        /*0040*/ 	.short	0x0003
        /*0042*/ 	.short	0x0018
        /*0044*/ 	.byte	0x00, 0xf4, 0x21, 0x00


	//----- nvinfo : EIATTR_KPARAM_INFO
	.align		4
.L_19:
        /*0048*/ 	.byte	0x04, 0x17
        /*004a*/ 	.short	(.L_21 - .L_20)
.L_20:
        /*004c*/ 	.word	0x00000000
        /*0050*/ 	.short	0x0002
        /*0052*/ 	.short	0x0010
        /*0054*/ 	.byte	0x00, 0xf4, 0x21, 0x00


	//----- nvinfo : EIATTR_KPARAM_INFO
	.align		4
.L_21:
        /*0058*/ 	.byte	0x04, 0x17
        /*005a*/ 	.short	(.L_23 - .L_22)
.L_22:
        /*005c*/ 	.word	0x00000000
        /*0060*/ 	.short	0x0001
        /*0062*/ 	.short	0x0008
        /*0064*/ 	.byte	0x00, 0xf4, 0x21, 0x00


	//----- nvinfo : EIATTR_KPARAM_INFO
	.align		4
.L_23:
        /*0068*/ 	.byte	0x04, 0x17
        /*006a*/ 	.short	(.L_25 - .L_24)
.L_24:
        /*006c*/ 	.word	0x00000000
        /*0070*/ 	.short	0x0000
        /*0072*/ 	.short	0x0000
        /*0074*/ 	.byte	0x00, 0xf4, 0x21, 0x00


	//----- nvinfo : EIATTR_SPARSE_MMA_MASK
	.align		4
.L_25:
        /*0078*/ 	.byte	0x03, 0x50
        /*007a*/ 	.short	0x0000


	//----- nvinfo : EIATTR_MAXREG_COUNT
	.align		4
        /*007c*/ 	.byte	0x03, 0x1b
        /*007e*/ 	.short	0x00ff


	//----- nvinfo : EIATTR_EXIT_INSTR_OFFSETS
	.align		4
        /*0080*/ 	.byte	0x04, 0x1c
        /*0082*/ 	.short	(.L_27 - .L_26)


	//   ....[0]....
.L_26:
        /*0084*/ 	.word	0x00000320


	//   ....[1]....
        /*0088*/ 	.word	0x00000340


	//----- nvinfo : EIATTR_REQNTID
	.align		4
.L_27:
        /*008c*/ 	.byte	0x04, 0x10
        /*008e*/ 	.short	(.L_29 - .L_28)
.L_28:
        /*0090*/ 	.word	0x00000080
        /*0094*/ 	.word	0x00000001
        /*0098*/ 	.word	0x00000001


	//----- nvinfo : EIATTR_CBANK_PARAM_SIZE
	.align		4
.L_29:
        /*009c*/ 	.byte	0x03, 0x19
        /*009e*/ 	.short	0x0034


	//----- nvinfo : EIATTR_PARAM_CBANK
	.align		4
        /*00a0*/ 	.byte	0x04, 0x0a
        /*00a2*/ 	.short	(.L_31 - .L_30)
	.align		4
.L_30:
        /*00a4*/ 	.word	index@(.nv.constant0.triton_poi_fused__native_batch_norm_legit_no_training_relu_13)
        /*00a8*/ 	.short	0x0210
        /*00aa*/ 	.short	0x0034


	//----- nvinfo : EIATTR_SW_WAR
	.align		4
.L_31:
        /*00ac*/ 	.byte	0x04, 0x36
        /*00ae*/ 	.short	(.L_33 - .L_32)
.L_32:
        /*00b0*/ 	.word	0x00000008
.L_33:


//--------------------- .nv.callgraph             --------------------------
	.section	.nv.callgraph,"",@"SHT_CUDA_CALLGRAPH"
	.align	4
	.sectionentsize	8
	.align		4
        /*0000*/ 	.word	0x00000000
	.align		4
        /*0004*/ 	.word	0xffffffff
	.align		4
        /*0008*/ 	.word	0x00000000
	.align		4
        /*000c*/ 	.word	0xfffffffe
	.align		4
        /*0010*/ 	.word	0x00000000
	.align		4
        /*0014*/ 	.word	0xfffffffd
	.align		4
        /*0018*/ 	.word	0x00000000
	.align		4
        /*001c*/ 	.word	0xfffffffc


//--------------------- .nv.constant4             --------------------------
	.section	.nv.constant4,"a",@progbits
	.align	8
	.align		8
.nv.constant4:
        /*0000*/ 	.dword	_$_str
	.align		8
        /*0008*/ 	.dword	_$_str_$_2


//--------------------- .text.triton_poi_fused__native_batch_norm_legit_no_training_relu_13 --------------------------
	.section	.text.triton_poi_fused__native_batch_norm_legit_no_training_relu_13,"ax",@progbits
	.align	128
        .global         triton_poi_fused__native_batch_norm_legit_no_training_relu_13
        .type           triton_poi_fused__native_batch_norm_legit_no_training_relu_13,@function
        .size           triton_poi_fused__native_batch_norm_legit_no_training_relu_13,(.L_x_1 - triton_poi_fused__native_batch_norm_legit_no_training_relu_13)
        .other          triton_poi_fused__native_batch_norm_legit_no_training_relu_13,@"STO_CUDA_ENTRY STV_DEFAULT"
triton_poi_fused__native_batch_norm_legit_no_training_relu_13:
.text.triton_poi_fused__native_batch_norm_legit_no_training_relu_13:
[----:B------:R-:W0:Y:S01]  /*0000*/  LDC R1, c[0x0][0x28] ;  /* 0x00000a00ff017b82 */ /* 0x000e220000000800 */
[----:B------:R-:W1:Y:S07]  /*0010*/  S2R R0, SR_TID.X ;  /* 0x0000000000007919 */ /* 0x000e6e0000002100 */
[----:B------:R-:W2:Y:S01]  /*0020*/  LDC.64 R8, c[0x0][0x220] ;  /* 0x00008800ff087b82 */ /* 0x000ea20000000a00 */
[----:B------:R-:W-:Y:S01]  /*0030*/  HFMA2.MMA R14, -RZ, RZ, 0, 0 ;  /* 0x00000000ff0e7435 */ /* 0x000fe200000001ff */
[----:B------:R-:W-:Y:S01]  /*0040*/  ULDC.64 UR4, c[0x0][0x208] ;  /* 0x0000820000047ab9 */ /* 0x000fe20000000a00 */
[----:B------:R-:W3:Y:S05]  /*0050*/  S2R R3, SR_CTAID.X ;  /* 0x0000000000037919 */ /* 0x000eea0000002500 */
[----:B------:R-:W4:Y:S08]  /*0060*/  LDC.64 R4, c[0x0][0x210] ;  /* 0x00008400ff047b82 */ /* 0x000f300000000a00 */
[----:B------:R-:W5:Y:S08]  /*0070*/  LDC.64 R6, c[0x0][0x218] ;  /* 0x00008600ff067b82 */ /* 0x000f700000000a00 */
[----:B------:R-:W5:Y:S01]  /*0080*/  LDC.64 R10, c[0x0][0x228] ;  /* 0x00008a00ff0a7b82 */ /* 0x000f620000000a00 */
[----:B-1----:R-:W-:-:S07]  /*0090*/  LOP3.LUT R0, R0, 0x7f, RZ, 0xc0, !PT ;  /* 0x0000007f00007812 */ /* 0x002fce00078ec0ff */
[----:B------:R-:W1:Y:S01]  /*00a0*/  LDC.64 R12, c[0x0][0x230] ;  /* 0x00008c00ff0c7b82 */ /* 0x000e620000000a00 */
[----:B---3--:R-:W-:Y:S01]  /*00b0*/  SHF.R.S32.HI R2, RZ, 0x18, R3 ;  /* 0x00000018ff027819 */ /* 0x008fe20000011403 */
[----:B------:R-:W-:-:S03]  /*00c0*/  IMAD R0, R3, 0x80, R0 ;  /* 0x0000008003007824 */ /* 0x000fc600078e0200 */
[----:B------:R-:W-:Y:S02]  /*00d0*/  SGXT R3, R2, 0x1 ;  /* 0x000000010203781a */ /* 0x000fe40000000200 */
[----:B------:R-:W-:Y:S02]  /*00e0*/  ISETP.GE.AND P0, PT, R0, 0x80, PT ;  /* 0x000000800000780c */ /* 0x000fe40003f06270 */
[----:B------:R-:W-:-:S04]  /*00f0*/  LEA.HI R3, R3, R0, RZ, 0x4 ;  /* 0x0000000003037211 */ /* 0x000fc800078f20ff */
[----:B------:R-:W-:-:S04]  /*0100*/  SHF.R.S32.HI R2, RZ, 0x4, R3 ;  /* 0x00000004ff027819 */ /* 0x000fc80000011403 */
[----:B------:R-:W-:-:S04]  /*0110*/  LEA.HI R3, R3, R2, RZ, 0x1 ;  /* 0x0000000203037211 */ /* 0x000fc800078f08ff */
[----:B------:R-:W-:-:S05]  /*0120*/  LOP3.LUT R3, R3, 0xfffffffe, RZ, 0xc0, !PT ;  /* 0xfffffffe03037812 */ /* 0x000fca00078ec0ff */
[----:B------:R-:W-:-:S04]  /*0130*/  IMAD.IADD R15, R2, 0x1, -R3 ;  /* 0x00000001020f7824 */ /* 0x000fc800078e0a03 */
[----:B--2---:R-:W-:-:S05]  /*0140*/  IMAD.WIDE R8, R15, 0x4, R8 ;  /* 0x000000040f087825 */ /* 0x004fca00078e0208 */
[----:B------:R2:W3:Y:S01]  /*0150*/  @!P0 LDG.E.EL R14, desc[UR4][R8.64] ;  /* 0x00000004080e8981 */ /* 0x0004e2000c2e1900 */
[----:B------:R-:W-:Y:S01]  /*0160*/  CS2R R2, SRZ ;  /* 0x0000000000027805 */ /* 0x000fe2000001ff00 */
[----:B----4-:R-:W-:-:S04]  /*0170*/  IMAD.WIDE R4, R0, 0x4, R4 ;  /* 0x0000000400047825 */ /* 0x010fc800078e0204 */
[C---:B-----5:R-:W-:Y:S01]  /*0180*/  IMAD.WIDE R6, R15.reuse, 0x4, R6 ;  /* 0x000000040f067825 */ /* 0x060fe200078e0206 */
[----:B------:R4:W5:Y:S03]  /*0190*/  @!P0 LDG.E R2, desc[UR4][R4.64] ;  /* 0x0000000404028981 */ /* 0x000966000c1e1900 */
[C---:B0-2---:R-:W-:Y:S01]  /*01a0*/  IMAD.WIDE R8, R15.reuse, 0x4, R10 ;  /* 0x000000040f087825 */ /* 0x045fe200078e020a */
[----:B------:R0:W5:Y:S03]  /*01b0*/  @!P0 LDG.E.EL R3, desc[UR4][R6.64] ;  /* 0x0000000406038981 */ /* 0x000166000c2e1900 */
[----:B-1----:R-:W-:Y:S01]  /*01c0*/  IMAD.WIDE R10, R15, 0x4, R12 ;  /* 0x000000040f0a7825 */ /* 0x002fe200078e020c */
[----:B------:R-:W-:Y:S01]  /*01d0*/  CS2R R12, SRZ ;  /* 0x00000000000c7805 */ /* 0x000fe2000001ff00 */
[----:B----4-:R-:W1:Y:S05]  /*01e0*/  LDC.64 R4, c[0x0][0x238] ;  /* 0x00008e00ff047b82 */ /* 0x010e6a0000000a00 */
[----:B------:R-:W2:Y:S04]  /*01f0*/  @!P0 LDG.E.EL R12, desc[UR4][R8.64] ;  /* 0x00000004080c8981 */ /* 0x000ea8000c2e1900 */
[----:B------:R-:W2:Y:S01]  /*0200*/  @!P0 LDG.E.EL R13, desc[UR4][R10.64] ;  /* 0x000000040a0d8981 */ /* 0x000ea2000c2e1900 */
[----:B0-----:R-:W-:Y:S01]  /*0210*/  MOV R6, 0x3e800000 ;  /* 0x3e80000000067802 */ /* 0x001fe20000000f00 */
[----:B---3--:R-:W-:-:S04]  /*0220*/  FADD R14, R14, 9.9999997473787516356e-06 ;  /* 0x3727c5ac0e0e7421 */ /* 0x008fc80000000000 */
[----:B------:R-:W0:Y:S01]  /*0230*/  MUFU.SQRT R15, R14 ;  /* 0x0000000e000f7308 */ /* 0x000e220000002000 */
[----:B-----5:R-:W-:Y:S01]  /*0240*/  FADD R2, -R3, R2 ;  /* 0x0000000203027221 */ /* 0x020fe20000000100 */
[C---:B0-----:R-:W-:Y:S02]  /*0250*/  FSETP.GT.AND P1, PT, R15.reuse, 8.50705917302346158658e+37, PT ;  /* 0x7e8000000f00780b */ /* 0x041fe40003f24000 */
[----:B------:R-:W-:Y:S02]  /*0260*/  FSETP.GEU.AND P2, PT, R15, 1.175494350822287508e-38, PT ;  /* 0x008000000f00780b */ /* 0x000fe40003f4e000 */
[----:B------:R-:W-:-:S09]  /*0270*/  FSEL R6, R6, 1, P1 ;  /* 0x3f80000006067808 */ /* 0x000fd20000800000 */
[----:B------:R-:W-:Y:S02]  /*0280*/  @P1 FMUL R15, R15, 0.25 ;  /* 0x3e8000000f0f1820 */ /* 0x000fe40000400000 */
[----:B------:R-:W-:Y:S02]  /*0290*/  @!P2 FMUL R6, R6, 16777216 ;  /* 0x4b8000000606a820 */ /* 0x000fe40000400000 */
[----:B------:R-:W-:-:S06]  /*02a0*/  @!P2 FMUL R15, R15, 16777216 ;  /* 0x4b8000000f0fa820 */ /* 0x000fcc0000400000 */
[----:B------:R-:W0:Y:S02]  /*02b0*/  MUFU.RCP R15, R15 ;  /* 0x0000000f000f7308 */ /* 0x000e240000001000 */
[----:B0-----:R-:W-:-:S04]  /*02c0*/  FMUL R3, R15, R6 ;  /* 0x000000060f037220 */ /* 0x001fc80000400000 */
[----:B------:R-:W-:-:S04]  /*02d0*/  FMUL R2, R2, R3 ;  /* 0x0000000302027220 */ /* 0x000fc80000400000 */
[----:B--2---:R-:W-:Y:S01]  /*02e0*/  FFMA R12, R2, R12, R13 ;  /* 0x0000000c020c7223 */ /* 0x004fe2000000000d */
[----:B-1----:R-:W-:-:S04]  /*02f0*/  IMAD.WIDE R2, R0, 0x4, R4 ;  /* 0x0000000400027825 */ /* 0x002fc800078e0204 */
[----:B------:R-:W-:-:S04]  /*0300*/  FSETP.GEU.AND P1, PT, R12, RZ, PT ;  /* 0x000000ff0c00720b */ /* 0x000fc80003f2e000 */
[----:B------:R-:W-:Y:S01]  /*0310*/  FSEL R5, R12, RZ, P1 ;  /* 0x000000ff0c057208 */ /* 0x000fe20000800000 */
[----:B------:R-:W-:Y:S08]  /*0320*/  @P0 EXIT ;  /* 0x000000000000094d */ /* 0x000ff00003800000 */
[----:B------:R-:W-:Y:S01]  /*0330*/  STG.E desc[UR4][R2.64], R5 ;  /* 0x0000000502007986 */ /* 0x000fe2000c101904 */
[----:B------:R-:W-:Y:S05]  /*0340*/  EXIT ;  /* 0x000000000000794d */ /* 0x000fea0003800000 */
.L_x_0:
[----:B------:R-:W-:-:S00]  /*0350*/  BRA `(.L_x_0) ;  /* 0xfffffffc00fc7947 */ /* 0x000fc0000383ffff */
[----:B------:R-:W-:-:S00]  /*0360*/  NOP ;  /* 0x0000000000007918 */ /* 0x000fc00000000000 */
        /* <DEDUP_REMOVED lines=9> */
.L_x_1:


//--------------------- .nv.global.init           --------------------------
	.section	.nv.global.init,"aw",@progbits
.nv.global.init:
	.type		_$_str,@object
	.size		_$_str,(_$_str_$_2 - _$_str)
_$_str:
        /*0000*/ 	.byte	0x5f, 0x5f, 0x43, 0x55, 0x44, 0x41, 0x5f, 0x46, 0x54, 0x5a, 0x00
	.type		_$_str_$_2,@object
	.size		_$_str_$_2,(.L_1 - _$_str_$_2)
_$_str_$_2:
        /*000b*/ 	.byte	0x5f, 0x5f, 0x43, 0x55, 0x44, 0x41, 0x5f, 0x50, 0x52, 0x45, 0x43, 0x5f, 0x53, 0x51, 0x52, 0x54
        /*001b*/ 	.byte	0x00
.L_1:


//--------------------- .nv.constant0.triton_poi_fused__native_batch_norm_legit_no_training_relu_13 --------------------------
	.section	.nv.constant0.triton_poi_fused__native_batch_norm_legit_no_training_relu_13,"a",@progbits
	.sectionflags	@""
	.align	4
.nv.constant0.triton_poi_fused__native_batch_norm_legit_no_training_relu_13:
	.zero		580
